//
// Generated by NVIDIA NVVM Compiler
//
// Compiler Build ID: CL-36424714
// Cuda compilation tools, release 13.0, V13.0.88
// Based on NVVM 20.0.0
//

.version 9.0
.target sm_100
.address_size 64

	// .globl	_Z10DotProductPiS_S_
.extern .func  (.param .b32 func_retval0) vprintf
(
	.param .b64 vprintf_param_0,
	.param .b64 vprintf_param_1
)
;
// _ZZ10DotProductPiS_S_E4temp has been demoted
.global .align 1 .b8 $str[4] = {37, 100, 58};
.global .align 1 .b8 $str$1[18] = {10, 84, 104, 114, 101, 97, 100, 32, 105, 100, 32, 105, 115, 58, 32, 37, 100};
.global .align 1 .b8 $str$2[17] = {10, 66, 108, 111, 99, 107, 32, 105, 100, 32, 105, 115, 58, 32, 37, 100};
.global .align 1 .b8 $str$3[11] = {10, 83, 117, 109, 32, 105, 115, 58, 37, 100};

.visible .entry _Z10DotProductPiS_S_(
	.param .u64 .ptr .align 1 _Z10DotProductPiS_S__param_0,
	.param .u64 .ptr .align 1 _Z10DotProductPiS_S__param_1,
	.param .u64 .ptr .align 1 _Z10DotProductPiS_S__param_2
)
{
	.local .align 8 .b8 	__local_depot0[8];
	.reg .b64 	%SP;
	.reg .b64 	%SPL;
	.reg .pred 	%p<2>;
	.reg .b32 	%r<43>;
	.reg .b64 	%rd<21>;
	// demoted variable
	.shared .align 4 .b8 _ZZ10DotProductPiS_S_E4temp[40];
	mov.u64 	%SPL, __local_depot0;
	cvta.local.u64 	%SP, %SPL;
	ld.param.u64 	%rd3, [_Z10DotProductPiS_S__param_0];
	ld.param.u64 	%rd4, [_Z10DotProductPiS_S__param_1];
	ld.param.u64 	%rd2, [_Z10DotProductPiS_S__param_2];
	cvta.to.global.u64 	%rd5, %rd4;
	cvta.to.global.u64 	%rd6, %rd3;
	add.u64 	%rd7, %SP, 0;
	add.u64 	%rd1, %SPL, 0;
	mov.u32 	%r1, %ctaid.x;
	mov.u32 	%r2, %ntid.x;
	mul.lo.s32 	%r3, %r1, %r2;
	mov.u32 	%r4, %tid.x;
	add.s32 	%r5, %r3, %r4;
	mul.wide.s32 	%rd8, %r5, 4;
	add.s64 	%rd9, %rd6, %rd8;
	ld.global.u32 	%r6, [%rd9];
	add.s64 	%rd10, %rd5, %rd8;
	ld.global.u32 	%r7, [%rd10];
	mul.lo.s32 	%r8, %r7, %r6;
	shl.b32 	%r9, %r4, 2;
	mov.u32 	%r10, _ZZ10DotProductPiS_S_E4temp;
	add.s32 	%r11, %r10, %r9;
	st.shared.u32 	[%r11], %r8;
	shl.b32 	%r12, %r3, 2;
	add.s32 	%r13, %r11, %r12;
	ld.shared.u32 	%r14, [%r13];
	st.local.u32 	[%rd1], %r14;
	mov.u64 	%rd11, $str;
	cvta.global.u64 	%rd12, %rd11;
	{ // callseq 0, 0
	.param .b64 param0;
	st.param.b64 	[param0], %rd12;
	.param .b64 param1;
	st.param.b64 	[param1], %rd7;
	.param .b32 retval0;
	call.uni (retval0), 
	vprintf, 
	(
	param0, 
	param1
	);
	ld.param.b32 	%r15, [retval0];
	} // callseq 0
	st.local.u32 	[%rd1], %r4;
	mov.u64 	%rd13, $str$1;
	cvta.global.u64 	%rd14, %rd13;
	{ // callseq 1, 0
	.param .b64 param0;
	st.param.b64 	[param0], %rd14;
	.param .b64 param1;
	st.param.b64 	[param1], %rd7;
	.param .b32 retval0;
	call.uni (retval0), 
	vprintf, 
	(
	param0, 
	param1
	);
	ld.param.b32 	%r17, [retval0];
	} // callseq 1
	bar.sync 	0;
	setp.ne.s32 	%p1, %r5, 0;
	@%p1 bra 	$L__BB0_2;
	cvta.to.global.u64 	%rd15, %rd2;
	ld.shared.u32 	%r19, [_ZZ10DotProductPiS_S_E4temp];
	ld.shared.u32 	%r20, [_ZZ10DotProductPiS_S_E4temp+4];
	add.s32 	%r21, %r20, %r19;
	ld.shared.u32 	%r22, [_ZZ10DotProductPiS_S_E4temp+8];
	add.s32 	%r23, %r22, %r21;
	ld.shared.u32 	%r24, [_ZZ10DotProductPiS_S_E4temp+12];
	add.s32 	%r25, %r24, %r23;
	ld.shared.u32 	%r26, [_ZZ10DotProductPiS_S_E4temp+16];
	add.s32 	%r27, %r26, %r25;
	ld.shared.u32 	%r28, [_ZZ10DotProductPiS_S_E4temp+20];
	add.s32 	%r29, %r28, %r27;
	ld.shared.u32 	%r30, [_ZZ10DotProductPiS_S_E4temp+24];
	add.s32 	%r31, %r30, %r29;
	ld.shared.u32 	%r32, [_ZZ10DotProductPiS_S_E4temp+28];
	add.s32 	%r33, %r32, %r31;
	ld.shared.u32 	%r34, [_ZZ10DotProductPiS_S_E4temp+32];
	add.s32 	%r35, %r34, %r33;
	ld.shared.u32 	%r36, [_ZZ10DotProductPiS_S_E4temp+36];
	add.s32 	%r37, %r36, %r35;
	st.global.u32 	[%rd15], %r37;
	st.local.u32 	[%rd1], %r1;
	mov.u64 	%rd16, $str$2;
	cvta.global.u64 	%rd17, %rd16;
	{ // callseq 2, 0
	.param .b64 param0;
	st.param.b64 	[param0], %rd17;
	.param .b64 param1;
	st.param.b64 	[param1], %rd7;
	.param .b32 retval0;
	call.uni (retval0), 
	vprintf, 
	(
	param0, 
	param1
	);
	ld.param.b32 	%r38, [retval0];
	} // callseq 2
	ld.global.u32 	%r40, [%rd15];
	st.local.u32 	[%rd1], %r40;
	mov.u64 	%rd19, $str$3;
	cvta.global.u64 	%rd20, %rd19;
	{ // callseq 3, 0
	.param .b64 param0;
	st.param.b64 	[param0], %rd20;
	.param .b64 param1;
	st.param.b64 	[param1], %rd7;
	.param .b32 retval0;
	call.uni (retval0), 
	vprintf, 
	(
	param0, 
	param1
	);
	ld.param.b32 	%r41, [retval0];
	} // callseq 3
$L__BB0_2:
	ret;

}


// ===== COMPILED SASS (sm_100) =====

	.target	sm_100

	.elftype	@"ET_EXEC"


//--------------------- .note.nv.tkinfo           --------------------------
	.section	.note.nv.tkinfo,"",@"SHT_NOTE"
	.sectionflags	@"SHF_NOTE_NV_TKINFO"
	.tkinfo
        /*0018*/ 	.word	0x00000002
        /*0030*/ 	.string	""
        /*0030*/ 	.string	"ptxas"
        /*0030*/ 	.string	"Cuda compilation tools, release 13.0, V13.0.88"
        /*0030*/ 	.string	"Build cuda_13.0.r13.0/compiler.36424714_0"
        /*0030*/ 	.string	"-arch sm_100 -m 64 "



//--------------------- .note.nv.cuinfo           --------------------------
	.section	.note.nv.cuinfo,"",@"SHT_NOTE"
	.sectionflags	@"SHF_NOTE_NV_CUINFO"
        /*0018*/ 	.short	0x0002
        /*001a*/ 	.short	0x0064
        /*001c*/ 	.short	0x0082
	.zero		2


//--------------------- .nv.info                  --------------------------
	.section	.nv.info,"",@"SHT_CUDA_INFO"
	.align	4


	//----- nvinfo : EIATTR_REGCOUNT
	.align		4
        /*0000*/ 	.byte	0x04, 0x2f
        /*0002*/ 	.short	(.L_5 - .L_4)
	.align		4
.L_4:
        /*0004*/ 	.word	index@(_Z10DotProductPiS_S_)
        /*0008*/ 	.word	0x00000019


	//----- nvinfo : EIATTR_FRAME_SIZE
	.align		4
.L_5:
        /*000c*/ 	.byte	0x04, 0x11
        /*000e*/ 	.short	(.L_7 - .L_6)
	.align		4
.L_6:
        /*0010*/ 	.word	index@(_Z10DotProductPiS_S_)
        /*0014*/ 	.word	0x00000008


	//----- nvinfo : EIATTR_MIN_STACK_SIZE
	.align		4
.L_7:
        /*0018*/ 	.byte	0x04, 0x12
        /*001a*/ 	.short	(.L_9 - .L_8)
	.align		4
.L_8:
        /*001c*/ 	.word	index@(_Z10DotProductPiS_S_)
        /*0020*/ 	.word	0x00000008
.L_9:


//--------------------- .nv.compat                --------------------------
	.section	.nv.compat,"",@"SHT_CUDA_COMPAT_INFO"
	.align	4
        /*0000*/ 	.byte	0x02, 0x09, 0x00, 0x00, 0x02, 0x02, 0x01, 0x00, 0x02, 0x05, 0x05, 0x00, 0x03, 0x07, 0x01, 0x01
        /*0010*/ 	.byte	0x02, 0x03, 0x00, 0x00, 0x02, 0x06, 0x01, 0x00, 0x04, 0x0b, 0x08, 0x00, 0x09, 0x00, 0x00, 0x00
        /*0020*/ 	.byte	0x00, 0x00, 0x00, 0x00


//--------------------- .nv.info._Z10DotProductPiS_S_ --------------------------
	.section	.nv.info._Z10DotProductPiS_S_,"",@"SHT_CUDA_INFO"
	.sectionflags	@""
	.align	4


	//----- nvinfo : EIATTR_CUDA_API_VERSION
	.align		4
        /*0000*/ 	.byte	0x04, 0x37
        /*0002*/ 	.short	(.L_11 - .L_10)
.L_10:
        /*0004*/ 	.word	0x00000082


	//----- nvinfo : EIATTR_KPARAM_INFO
	.align		4
.L_11:
        /*0008*/ 	.byte	0x04, 0x17
        /*000a*/ 	.short	(.L_13 - .L_12)
.L_12:
        /*000c*/ 	.word	0x00000000
        /*0010*/ 	.short	0x0002
        /*0012*/ 	.short	0x0010
        /*0014*/ 	.byte	0x00, 0xf5, 0x21, 0x00


	//----- nvinfo : EIATTR_KPARAM_INFO
	.align		4
.L_13:
        /*0018*/ 	.byte	0x04, 0x17
        /*001a*/ 	.short	(.L_15 - .L_14)
.L_14:
        /*001c*/ 	.word	0x00000000
        /*0020*/ 	.short	0x0001
        /*0022*/ 	.short	0x0008
        /*0024*/ 	.byte	0x00, 0xf5, 0x21, 0x00


	//----- nvinfo : EIATTR_KPARAM_INFO
	.align		4
.L_15:
        /*0028*/ 	.byte	0x04, 0x17
        /*002a*/ 	.short	(.L_17 - .L_16)
.L_16:
        /*002c*/ 	.word	0x00000000
        /*0030*/ 	.short	0x0000
        /*0032*/ 	.short	0x0000
        /*0034*/ 	.byte	0x00, 0xf5, 0x21, 0x00


	//----- nvinfo : EIATTR_SPARSE_MMA_MASK
	.align		4
.L_17:
        /*0038*/ 	.byte	0x03, 0x50
        /*003a*/ 	.short	0x0000


	//----- nvinfo : EIATTR_MAXREG_COUNT
	.align		4
        /*003c*/ 	.byte	0x03, 0x1b
        /*003e*/ 	.short	0x00ff


	//----- nvinfo : EIATTR_NUM_BARRIERS
	.align		4
        /*0040*/ 	.byte	0x02, 0x4c
        /*0042*/ 	.byte	0x01
	.zero		1


	//----- nvinfo : EIATTR_EXTERNS
	.align		4
        /*0044*/ 	.byte	0x04, 0x0f
        /*0046*/ 	.short	(.L_19 - .L_18)


	//   ....[0]....
	.align		4
.L_18:
        /*0048*/ 	.word	index@(vprintf)


	//----- nvinfo : EIATTR_MERCURY_ISA_VERSION
	.align		4
.L_19:
        /*004c*/ 	.byte	0x03, 0x5f
        /*004e*/ 	.short	0x0101


	//----- nvinfo : EIATTR_VRC_CTA_INIT_COUNT
	.align		4
        /*0050*/ 	.byte	0x02, 0x4a
	.zero		1
	.zero		1


	//----- nvinfo : EIATTR_SYSCALL_OFFSETS
	.align		4
        /*0054*/ 	.byte	0x04, 0x46
        /*0056*/ 	.short	(.L_21 - .L_20)


	//   ....[0]....
.L_20:
        /*0058*/ 	.word	0x00000230


	//   ....[1]....
        /*005c*/ 	.word	0x000002c0


	//   ....[2]....
        /*0060*/ 	.word	0x00000460


	//   ....[3]....
        /*0064*/ 	.word	0x00000510


	//----- nvinfo : EIATTR_EXIT_INSTR_OFFSETS
	.align		4
.L_21:
        /*0068*/ 	.byte	0x04, 0x1c
        /*006a*/ 	.short	(.L_23 - .L_22)


	//   ....[0]....
.L_22:
        /*006c*/ 	.word	0x00000300


	//   ....[1]....
        /*0070*/ 	.word	0x00000520


	//----- nvinfo : EIATTR_CRS_STACK_SIZE
	.align		4
.L_23:
        /*0074*/ 	.byte	0x04, 0x1e
        /*0076*/ 	.short	(.L_25 - .L_24)
.L_24:
        /*0078*/ 	.word	0x00000000


	//----- nvinfo : EIATTR_CBANK_PARAM_SIZE
	.align		4
.L_25:
        /*007c*/ 	.byte	0x03, 0x19
        /*007e*/ 	.short	0x0018


	//----- nvinfo : EIATTR_PARAM_CBANK
	.align		4
        /*0080*/ 	.byte	0x04, 0x0a
        /*0082*/ 	.short	(.L_27 - .L_26)
	.align		4
.L_26:
        /*0084*/ 	.word	index@(.nv.constant0._Z10DotProductPiS_S_)
        /*0088*/ 	.short	0x0380
        /*008a*/ 	.short	0x0018


	//----- nvinfo : EIATTR_SW_WAR
	.align		4
.L_27:
        /*008c*/ 	.byte	0x04, 0x36
        /*008e*/ 	.short	(.L_29 - .L_28)
.L_28:
        /*0090*/ 	.word	0x00000008
.L_29:


//--------------------- .nv.callgraph             --------------------------
	.section	.nv.callgraph,"",@"SHT_CUDA_CALLGRAPH"
	.align	4
	.sectionentsize	8
	.align		4
        /*0000*/ 	.word	0x00000000
	.align		4
        /*0004*/ 	.word	0xffffffff
	.align		4
        /*0008*/ 	.word	index@(_Z10DotProductPiS_S_)
	.align		4
        /*000c*/ 	.word	index@(vprintf)
	.align		4
        /*0010*/ 	.word	0x00000000
	.align		4
        /*0014*/ 	.word	0xfffffffe
	.align		4
        /*0018*/ 	.word	0x00000000
	.align		4
        /*001c*/ 	.word	0xfffffffd
	.align		4
        /*0020*/ 	.word	0x00000000
	.align		4
        /*0024*/ 	.word	0xfffffffc


//--------------------- .nv.constant4             --------------------------
	.section	.nv.constant4,"a",@progbits
	.align	8
	.align		8
.nv.constant4:
        /*0000*/ 	.dword	vprintf
	.align		8
        /*0008*/ 	.dword	$str
	.align		8
        /*0010*/ 	.dword	$str$1
	.align		8
        /*0018*/ 	.dword	$str$2
	.align		8
        /*0020*/ 	.dword	$str$3


//--------------------- .text._Z10DotProductPiS_S_ --------------------------
	.section	.text._Z10DotProductPiS_S_,"ax",@progbits
	.align	128
        .global         _Z10DotProductPiS_S_
        .type           _Z10DotProductPiS_S_,@function
        .size           _Z10DotProductPiS_S_,(.L_x_5 - _Z10DotProductPiS_S_)
        .other          _Z10DotProductPiS_S_,@"STO_CUDA_ENTRY STV_DEFAULT"
_Z10DotProductPiS_S_:
.text._Z10DotProductPiS_S_:
[----:B------:R-:W0:Y:S01]  /*0000*/  LDC R1, c[0x0][0x37c] ;  /* 0x0000df00ff017b82 */ /* 0x000e220000000800 */
[----:B------:R-:W1:Y:S01]  /*0010*/  S2R R18, SR_CTAID.X ;  /* 0x0000000000127919 */ /* 0x000e620000002500 */
[----:B------:R-:W2:Y:S06]  /*0020*/  LDCU UR6, c[0x0][0x2fc] ;  /* 0x00005f80ff0677ac */ /* 0x000eac0008000800 */
[----:B------:R-:W3:Y:S01]  /*0030*/  LDC.64 R10, c[0x0][0x388] ;  /* 0x0000e200ff0a7b82 */ /* 0x000ee20000000a00 */
[----:B0-----:R-:W-:Y:S01]  /*0040*/  VIADD R1, R1, 0xfffffff8 ;  /* 0xfffffff801017836 */ /* 0x001fe20000000000 */
[----:B------:R-:W0:Y:S01]  /*0050*/  S2R R22, SR_TID.X ;  /* 0x0000000000167919 */ /* 0x000e220000002100 */
[----:B------:R-:W1:Y:S01]  /*0060*/  LDCU UR4, c[0x0][0x360] ;  /* 0x00006c00ff0477ac */ /* 0x000e620008000800 */
[----:B------:R-:W4:Y:S04]  /*0070*/  LDCU.64 UR36, c[0x0][0x358] ;  /* 0x00006b00ff2477ac */ /* 0x000f280008000a00 */
[----:B------:R-:W5:Y:S08]  /*0080*/  LDC.64 R4, c[0x0][0x380] ;  /* 0x0000e000ff047b82 */ /* 0x000f700000000a00 */
[----:B------:R-:W2:Y:S01]  /*0090*/  S2UR UR5, SR_CgaCtaId ;  /* 0x00000000000579c3 */ /* 0x000ea20000008800 */
[----:B------:R-:W-:Y:S01]  /*00a0*/  MOV R2, 0x0 ;  /* 0x0000000000027802 */ /* 0x000fe20000000f00 */
[----:B------:R-:W2:Y:S01]  /*00b0*/  LDCU.64 UR8, c[0x4][0x8] ;  /* 0x01000100ff0877ac */ /* 0x000ea20008000a00 */
[----:B-1----:R-:W-:-:S04]  /*00c0*/  IMAD R7, R18, UR4, RZ ;  /* 0x0000000412077c24 */ /* 0x002fc8000f8e02ff */
[----:B0-----:R-:W-:-:S04]  /*00d0*/  IMAD.IADD R19, R7, 0x1, R22 ;  /* 0x0000000107137824 */ /* 0x001fc800078e0216 */
[----:B---3--:R-:W-:-:S04]  /*00e0*/  IMAD.WIDE R10, R19, 0x4, R10 ;  /* 0x00000004130a7825 */ /* 0x008fc800078e020a */
[----:B-----5:R-:W-:Y:S02]  /*00f0*/  IMAD.WIDE R4, R19, 0x4, R4 ;  /* 0x0000000413047825 */ /* 0x020fe400078e0204 */
[----:B----4-:R-:W3:Y:S04]  /*0100*/  LDG.E R11, desc[UR36][R10.64] ;  /* 0x000000240a0b7981 */ /* 0x010ee8000c1e1900 */
[----:B------:R0:W3:Y:S01]  /*0110*/  LDG.E R0, desc[UR36][R4.64] ;  /* 0x0000002404007981 */ /* 0x0000e2000c1e1900 */
[----:B------:R-:W-:Y:S02]  /*0120*/  UMOV UR4, 0x400 ;  /* 0x0000040000047882 */ /* 0x000fe40000000000 */
[----:B--2---:R-:W-:-:S06]  /*0130*/  ULEA UR4, UR5, UR4, 0x18 ;  /* 0x0000000405047291 */ /* 0x004fcc000f8ec0ff */
[----:B------:R-:W-:-:S04]  /*0140*/  LEA R3, R22, UR4, 0x2 ;  /* 0x0000000416037c11 */ /* 0x000fc8000f8e10ff */
[----:B------:R-:W-:Y:S01]  /*0150*/  LEA R7, R7, R3, 0x2 ;  /* 0x0000000307077211 */ /* 0x000fe200078e10ff */
[----:B------:R-:W1:Y:S01]  /*0160*/  LDCU UR4, c[0x0][0x2f8] ;  /* 0x00005f00ff0477ac */ /* 0x000e620008000800 */
[----:B0-----:R-:W-:Y:S01]  /*0170*/  IMAD.U32 R4, RZ, RZ, UR8 ;  /* 0x00000008ff047e24 */ /* 0x001fe2000f8e00ff */
[----:B------:R-:W-:Y:S02]  /*0180*/  MOV R5, UR9 ;  /* 0x0000000900057c02 */ /* 0x000fe40008000f00 */
[----:B-1----:R-:W-:-:S05]  /*0190*/  IADD3 R16, P0, PT, R1, UR4, RZ ;  /* 0x0000000401107c10 */ /* 0x002fca000ff1e0ff */
[----:B------:R-:W-:Y:S02]  /*01a0*/  IMAD.X R17, RZ, RZ, UR6, P0 ;  /* 0x00000006ff117e24 */ /* 0x000fe400080e06ff */
[----:B------:R-:W-:Y:S02]  /*01b0*/  IMAD.MOV.U32 R6, RZ, RZ, R16 ;  /* 0x000000ffff067224 */ /* 0x000fe400078e0010 */
[----:B---3--:R-:W-:-:S05]  /*01c0*/  IMAD R0, R0, R11, RZ ;  /* 0x0000000b00007224 */ /* 0x008fca00078e02ff */
[----:B------:R-:W-:Y:S04]  /*01d0*/  STS [R3], R0 ;  /* 0x0000000003007388 */ /* 0x000fe80000000800 */
[----:B------:R0:W1:Y:S01]  /*01e0*/  LDS R8, [R7] ;  /* 0x0000000007087984 */ /* 0x0000620000000800 */
[----:B------:R2:W3:Y:S01]  /*01f0*/  LDC.64 R10, c[0x4][R2] ;  /* 0x01000000020a7b82 */ /* 0x0004e20000000a00 */
[----:B0-----:R-:W-:Y:S02]  /*0200*/  IMAD.MOV.U32 R7, RZ, RZ, R17 ;  /* 0x000000ffff077224 */ /* 0x001fe400078e0011 */
[----:B-1----:R2:W-:Y:S05]  /*0210*/  STL [R1], R8 ;  /* 0x0000000801007387 */ /* 0x0025ea0000100800 */
[----:B------:R-:W-:-:S07]  /*0220*/  LEPC R20, `(.L_x_0) ;  /* 0x000000001014794e */ /* 0x000fce0000000000 */
[----:B--23--:R-:W-:Y:S05]  /*0230*/  CALL.ABS.NOINC R10 ;  /* 0x000000000a007343 */ /* 0x00cfea0003c00000 */
.L_x_0:
[----:B------:R0:W-:Y:S01]  /*0240*/  STL [R1], R22 ;  /* 0x0000001601007387 */ /* 0x0001e20000100800 */
[----:B------:R0:W1:Y:S01]  /*0250*/  LDC.64 R8, c[0x4][R2] ;  /* 0x0100000002087b82 */ /* 0x0000620000000a00 */
[----:B------:R-:W2:Y:S01]  /*0260*/  LDCU.64 UR4, c[0x4][0x10] ;  /* 0x01000200ff0477ac */ /* 0x000ea20008000a00 */
[----:B------:R-:W-:Y:S01]  /*0270*/  IMAD.MOV.U32 R6, RZ, RZ, R16 ;  /* 0x000000ffff067224 */ /* 0x000fe200078e0010 */
[----:B------:R-:W-:Y:S02]  /*0280*/  MOV R7, R17 ;  /* 0x0000001100077202 */ /* 0x000fe40000000f00 */
[----:B--2---:R-:W-:Y:S01]  /*0290*/  MOV R4, UR4 ;  /* 0x0000000400047c02 */ /* 0x004fe20008000f00 */
[----:B0-----:R-:W-:-:S07]  /*02a0*/  IMAD.U32 R5, RZ, RZ, UR5 ;  /* 0x00000005ff057e24 */ /* 0x001fce000f8e00ff */
[----:B------:R-:W-:-:S07]  /*02b0*/  LEPC R20, `(.L_x_1) ;  /* 0x000000001014794e */ /* 0x000fce0000000000 */
[----:B-1----:R-:W-:Y:S05]  /*02c0*/  CALL.ABS.NOINC R8 ;  /* 0x0000000008007343 */ /* 0x002fea0003c00000 */
.L_x_1:
[----:B------:R-:W-:Y:S05]  /*02d0*/  WARPSYNC.ALL ;  /* 0x0000000000007948 */ /* 0x000fea0003800000 */
[----:B------:R-:W-:Y:S01]  /*02e0*/  BAR.SYNC.DEFER_BLOCKING 0x0 ;  /* 0x0000000000007b1d */ /* 0x000fe20000010000 */
[----:B------:R-:W-:-:S13]  /*02f0*/  ISETP.NE.AND P0, PT, R19, RZ, PT ;  /* 0x000000ff1300720c */ /* 0x000fda0003f05270 */
[----:B------:R-:W-:Y:S05]  /*0300*/  @P0 EXIT ;  /* 0x000000000000094d */ /* 0x000fea0003800000 */
[----:B------:R-:W0:Y:S01]  /*0310*/  S2UR UR5, SR_CgaCtaId ;  /* 0x00000000000579c3 */ /* 0x000e220000008800 */
[----:B------:R-:W-:Y:S01]  /*0320*/  UMOV UR4, 0x400 ;  /* 0x0000040000047882 */ /* 0x000fe20000000000 */
[----:B------:R-:W-:Y:S06]  /*0330*/  STL [R1], R18 ;  /* 0x0000001201007387 */ /* 0x000fec0000100800 */
[----:B------:R-:W1:Y:S01]  /*0340*/  LDC.64 R12, c[0x0][0x390] ;  /* 0x0000e400ff0c7b82 */ /* 0x000e620000000a00 */
[----:B0-----:R-:W-:-:S09]  /*0350*/  ULEA UR4, UR5, UR4, 0x18 ;  /* 0x0000000405047291 */ /* 0x001fd2000f8ec0ff */
[----:B------:R-:W0:Y:S04]  /*0360*/  LDS.128 R8, [UR4] ;  /* 0x00000004ff087984 */ /* 0x000e280008000c00 */
[----:B------:R-:W2:Y:S04]  /*0370*/  LDS.128 R4, [UR4+0x10] ;  /* 0x00001004ff047984 */ /* 0x000ea80008000c00 */
[----:B------:R-:W3:Y:S01]  /*0380*/  LDS.64 R14, [UR4+0x20] ;  /* 0x00002004ff0e7984 */ /* 0x000ee20008000a00 */
[----:B------:R-:W4:Y:S01]  /*0390*/  LDCU.64 UR4, c[0x4][0x18] ;  /* 0x01000300ff0477ac */ /* 0x000f220008000a00 */
[----:B0-----:R-:W-:-:S04]  /*03a0*/  IADD3 R8, PT, PT, R10, R9, R8 ;  /* 0x000000090a087210 */ /* 0x001fc80007ffe008 */
[----:B--2---:R-:W-:Y:S02]  /*03b0*/  IADD3 R4, PT, PT, R4, R11, R8 ;  /* 0x0000000b04047210 */ /* 0x004fe40007ffe008 */
[----:B------:R0:W2:Y:S02]  /*03c0*/  LDC.64 R8, c[0x4][R2] ;  /* 0x0100000002087b82 */ /* 0x0000a40000000a00 */
[----:B------:R-:W-:Y:S01]  /*03d0*/  IADD3 R4, PT, PT, R6, R5, R4 ;  /* 0x0000000506047210 */ /* 0x000fe20007ffe004 */
[----:B------:R-:W-:Y:S01]  /*03e0*/  IMAD.MOV.U32 R6, RZ, RZ, R16 ;  /* 0x000000ffff067224 */ /* 0x000fe200078e0010 */
[----:B----4-:R-:W-:Y:S02]  /*03f0*/  MOV R5, UR5 ;  /* 0x0000000500057c02 */ /* 0x010fe40008000f00 */
[----:B---3--:R-:W-:Y:S02]  /*0400*/  IADD3 R4, PT, PT, R14, R7, R4 ;  /* 0x000000070e047210 */ /* 0x008fe40007ffe004 */
[----:B------:R-:W-:-:S03]  /*0410*/  MOV R7, R17 ;  /* 0x0000001100077202 */ /* 0x000fc60000000f00 */
[----:B------:R-:W-:Y:S02]  /*0420*/  IMAD.IADD R3, R4, 0x1, R15 ;  /* 0x0000000104037824 */ /* 0x000fe400078e020f */
[----:B------:R-:W-:-:S03]  /*0430*/  IMAD.U32 R4, RZ, RZ, UR4 ;  /* 0x00000004ff047e24 */ /* 0x000fc6000f8e00ff */
[----:B-1----:R0:W-:Y:S04]  /*0440*/  STG.E desc[UR36][R12.64], R3 ;  /* 0x000000030c007986 */ /* 0x0021e8000c101924 */
[----:B------:R-:W-:-:S07]  /*0450*/  LEPC R20, `(.L_x_2) ;  /* 0x000000001014794e */ /* 0x000fce0000000000 */
[----:B0-2---:R-:W-:Y:S05]  /*0460*/  CALL.ABS.NOINC R8 ;  /* 0x0000000008007343 */ /* 0x005fea0003c00000 */
.L_x_2:
[----:B------:R-:W0:Y:S01]  /*0470*/  LDC.64 R8, c[0x0][0x390] ;  /* 0x0000e400ff087b82 */ /* 0x000e220000000a00 */
[----:B------:R-:W1:Y:S01]  /*0480*/  LDCU.64 UR4, c[0x4][0x20] ;  /* 0x01000400ff0477ac */ /* 0x000e620008000a00 */
[----:B0-----:R-:W2:Y:S06]  /*0490*/  LDG.E R0, desc[UR36][R8.64] ;  /* 0x0000002408007981 */ /* 0x001eac000c1e1900 */
[----:B------:R-:W0:Y:S01]  /*04a0*/  LDC.64 R2, c[0x4][R2] ;  /* 0x0100000002027b82 */ /* 0x000e220000000a00 */
[----:B-1----:R-:W-:Y:S01]  /*04b0*/  IMAD.U32 R4, RZ, RZ, UR4 ;  /* 0x00000004ff047e24 */ /* 0x002fe2000f8e00ff */
[----:B------:R-:W-:Y:S01]  /*04c0*/  MOV R5, UR5 ;  /* 0x0000000500057c02 */ /* 0x000fe20008000f00 */
[----:B------:R-:W-:Y:S01]  /*04d0*/  IMAD.MOV.U32 R6, RZ, RZ, R16 ;  /* 0x000000ffff067224 */ /* 0x000fe200078e0010 */
[----:B------:R-:W-:Y:S01]  /*04e0*/  MOV R7, R17 ;  /* 0x0000001100077202 */ /* 0x000fe20000000f00 */
[----:B0-2---:R1:W-:Y:S06]  /*04f0*/  STL [R1], R0 ;  /* 0x0000000001007387 */ /* 0x0053ec0000100800 */
[----:B------:R-:W-:-:S07]  /*0500*/  LEPC R20, `(.L_x_3) ;  /* 0x000000001014794e */ /* 0x000fce0000000000 */
[----:B-1----:R-:W-:Y:S05]  /*0510*/  CALL.ABS.NOINC R2 ;  /* 0x0000000002007343 */ /* 0x002fea0003c00000 */
.L_x_3:
[----:B------:R-:W-:Y:S05]  /*0520*/  EXIT ;  /* 0x000000000000794d */ /* 0x000fea0003800000 */
.L_x_4:
[----:B------:R-:W-:-:S00]  /*0530*/  BRA `(.L_x_4) ;  /* 0xfffffffc00fc7947 */ /* 0x000fc0000383ffff */
[----:B------:R-:W-:-:S00]  /*0540*/  NOP ;  /* 0x0000000000007918 */ /* 0x000fc00000000000 */
        /* <DEDUP_REMOVED lines=11> */
.L_x_5:


//--------------------- .nv.global.init           --------------------------
	.section	.nv.global.init,"aw",@progbits
.nv.global.init:
	.type		$str,@object
	.size		$str,($str$3 - $str)
$str:
        /*0000*/ 	.byte	0x25, 0x64, 0x3a, 0x00
	.type		$str$3,@object
	.size		$str$3,($str$2 - $str$3)
$str$3:
        /*0004*/ 	.byte	0x0a, 0x53, 0x75, 0x6d, 0x20, 0x69, 0x73, 0x3a, 0x25, 0x64, 0x00
	.type		$str$2,@object
	.size		$str$2,($str$1 - $str$2)
$str$2:
        /*000f*/ 	.byte	0x0a, 0x42, 0x6c, 0x6f, 0x63, 0x6b, 0x20, 0x69, 0x64, 0x20, 0x69, 0x73, 0x3a, 0x20, 0x25, 0x64
        /*001f*/ 	.byte	0x00
	.type		$str$1,@object
	.size		$str$1,(.L_1 - $str$1)
$str$1:
        /*0020*/ 	.byte	0x0a, 0x54, 0x68, 0x72, 0x65, 0x61, 0x64, 0x20, 0x69, 0x64, 0x20, 0x69, 0x73, 0x3a, 0x20, 0x25
        /*0030*/ 	.byte	0x64, 0x00
.L_1:


//--------------------- .nv.shared._Z10DotProductPiS_S_ --------------------------
	.section	.nv.shared._Z10DotProductPiS_S_,"aw",@nobits
	.sectionflags	@""
	.align	4
.nv.shared._Z10DotProductPiS_S_:
	.zero		1064


//--------------------- .nv.shared.reserved.0     --------------------------
	.section	.nv.shared.reserved.0,"aw",@nobits
	.weak		__nv_reservedSMEM_offset_0_alias
	.size		__nv_reservedSMEM_offset_0_alias, 0, 64
	.other		__nv_reservedSMEM_offset_0_alias,@"STO_CUDA_RESERVED_SHARED STV_DEFAULT"
__nv_reservedSMEM_offset_0_alias:
	.zero		0
	.zero		64


//--------------------- .nv.constant0._Z10DotProductPiS_S_ --------------------------
	.section	.nv.constant0._Z10DotProductPiS_S_,"a",@progbits
	.sectionflags	@""
	.align	4
.nv.constant0._Z10DotProductPiS_S_:
	.zero		920


//--------------------- SYMBOLS --------------------------

	.type		.nv.reservedSmem.offset0,@object
	.size		.nv.reservedSmem.offset0,0x4
	.type		.nv.reservedSmem.cap,@object
	.size		.nv.reservedSmem.cap,0x4
	.type		vprintf,@function
